	.headerflags	@"EF_CUDA_TEXMODE_UNIFIED EF_CUDA_64BIT_ADDRESS EF_CUDA_ACCELERATORS EF_CUDA_SM90 EF_CUDA_VIRTUAL_SM(EF_CUDA_SM90)"
	.elftype	@"ET_EXEC"


//--------------------- .nv.info                  --------------------------
	.section	.nv.info,"",@"SHT_CUDA_INFO"
	.align	4


	//----- nvinfo : EIATTR_REGCOUNT
	.align		4
        /*0000*/ 	.byte	0x04, 0x2f
        /*0002*/ 	.short	(.L_1 - .L_0)
	.align		4
.L_0:
        /*0004*/ 	.word	index@(triton_poi_fused_add_convolution_hardtanh_backward_12)
        /*0008*/ 	.word	0x00000016


	//----- nvinfo : EIATTR_MIN_STACK_SIZE
	.align		4
.L_1:
        /*000c*/ 	.byte	0x04, 0x12
        /*000e*/ 	.short	(.L_3 - .L_2)
	.align		4
.L_2:
        /*0010*/ 	.word	index@(triton_poi_fused_add_convolution_hardtanh_backward_12)
        /*0014*/ 	.word	0x00000000


	//----- nvinfo : EIATTR_FRAME_SIZE
	.align		4
.L_3:
        /*0018*/ 	.byte	0x04, 0x11
        /*001a*/ 	.short	(.L_5 - .L_4)
	.align		4
.L_4:
        /*001c*/ 	.word	index@(triton_poi_fused_add_convolution_hardtanh_backward_12)
        /*0020*/ 	.word	0x00000000


	//----- nvinfo : EIATTR_MIN_STACK_SIZE
	.align		4
.L_5:
        /*0024*/ 	.byte	0x04, 0x12
        /*0026*/ 	.short	(.L_7 - .L_6)
	.align		4
.L_6:
        /*0028*/ 	.word	index@(triton_poi_fused_add_convolution_hardtanh_backward_12)
        /*002c*/ 	.word	0x00000000
.L_7:


//--------------------- .nv.info.triton_poi_fused_add_convolution_hardtanh_backward_12 --------------------------
	.section	.nv.info.triton_poi_fused_add_convolution_hardtanh_backward_12,"",@"SHT_CUDA_INFO"
	.sectionflags	@""
	.align	4


	//----- nvinfo : EIATTR_CUDA_API_VERSION
	.align		4
        /*0000*/ 	.byte	0x04, 0x37
        /*0002*/ 	.short	(.L_9 - .L_8)
.L_8:
        /*0004*/ 	.word	0x0000007c


	//----- nvinfo : EIATTR_KPARAM_INFO
	.align		4
.L_9:
        /*0008*/ 	.byte	0x04, 0x17
        /*000a*/ 	.short	(.L_11 - .L_10)
.L_10:
        /*000c*/ 	.word	0x00000000
        /*0010*/ 	.short	0x0004
        /*0012*/ 	.short	0x0020
        /*0014*/ 	.byte	0x00, 0xf0, 0x11, 0x00


	//----- nvinfo : EIATTR_KPARAM_INFO
	.align		4
.L_11:
        /*0018*/ 	.byte	0x04, 0x17
        /*001a*/ 	.short	(.L_13 - .L_12)
.L_12:
        /*001c*/ 	.word	0x00000000
        /*0020*/ 	.short	0x0003
        /*0022*/ 	.short	0x0018
        /*0024*/ 	.byte	0x00, 0xf4, 0x21, 0x00


	//----- nvinfo : EIATTR_KPARAM_INFO
	.align		4
.L_13:
        /*0028*/ 	.byte	0x04, 0x17
        /*002a*/ 	.short	(.L_15 - .L_14)
.L_14:
        /*002c*/ 	.word	0x00000000
        /*0030*/ 	.short	0x0002
        /*0032*/ 	.short	0x0010
        /*0034*/ 	.byte	0x00, 0xf4, 0x21, 0x00


	//----- nvinfo : EIATTR_KPARAM_INFO
	.align		4
.L_15:
        /*0038*/ 	.byte	0x04, 0x17
        /*003a*/ 	.short	(.L_17 - .L_16)
.L_16:
        /*003c*/ 	.word	0x00000000
        /*0040*/ 	.short	0x0001
        /*0042*/ 	.short	0x0008
        /*0044*/ 	.byte	0x00, 0xf4, 0x21, 0x00


	//----- nvinfo : EIATTR_KPARAM_INFO
	.align		4
.L_17:
        /*0048*/ 	.byte	0x04, 0x17
        /*004a*/ 	.short	(.L_19 - .L_18)
.L_18:
        /*004c*/ 	.word	0x00000000
        /*0050*/ 	.short	0x0000
        /*0052*/ 	.short	0x0000
        /*0054*/ 	.byte	0x00, 0xf4, 0x21, 0x00


	//----- nvinfo : EIATTR_SPARSE_MMA_MASK
	.align		4
.L_19:
        /*0058*/ 	.byte	0x03, 0x50
        /*005a*/ 	.short	0x0000


	//----- nvinfo : EIATTR_MAXREG_COUNT
	.align		4
        /*005c*/ 	.byte	0x03, 0x1b
        /*005e*/ 	.short	0x00ff


	//----- nvinfo : EIATTR_EXIT_INSTR_OFFSETS
	.align		4
        /*0060*/ 	.byte	0x04, 0x1c
        /*0062*/ 	.short	(.L_21 - .L_20)


	//   ....[0]....
.L_20:
        /*0064*/ 	.word	0x00000360


	//   ....[1]....
        /*0068*/ 	.word	0x00000380


	//----- nvinfo : EIATTR_REQNTID
	.align		4
.L_21:
        /*006c*/ 	.byte	0x04, 0x10
        /*006e*/ 	.short	(.L_23 - .L_22)
.L_22:
        /*0070*/ 	.word	0x00000080
        /*0074*/ 	.word	0x00000001
        /*0078*/ 	.word	0x00000001


	//----- nvinfo : EIATTR_CBANK_PARAM_SIZE
	.align		4
.L_23:
        /*007c*/ 	.byte	0x03, 0x19
        /*007e*/ 	.short	0x0024


	//----- nvinfo : EIATTR_PARAM_CBANK
	.align		4
        /*0080*/ 	.byte	0x04, 0x0a
        /*0082*/ 	.short	(.L_25 - .L_24)
	.align		4
.L_24:
        /*0084*/ 	.word	index@(.nv.constant0.triton_poi_fused_add_convolution_hardtanh_backward_12)
        /*0088*/ 	.short	0x0210
        /*008a*/ 	.short	0x0024


	//----- nvinfo : EIATTR_SW_WAR
	.align		4
.L_25:
        /*008c*/ 	.byte	0x04, 0x36
        /*008e*/ 	.short	(.L_27 - .L_26)
.L_26:
        /*0090*/ 	.word	0x00000008
.L_27:


//--------------------- .nv.callgraph             --------------------------
	.section	.nv.callgraph,"",@"SHT_CUDA_CALLGRAPH"
	.align	4
	.sectionentsize	8
	.align		4
        /*0000*/ 	.word	0x00000000
	.align		4
        /*0004*/ 	.word	0xffffffff
	.align		4
        /*0008*/ 	.word	0x00000000
	.align		4
        /*000c*/ 	.word	0xfffffffe
	.align		4
        /*0010*/ 	.word	0x00000000
	.align		4
        /*0014*/ 	.word	0xfffffffd
	.align		4
        /*0018*/ 	.word	0x00000000
	.align		4
        /*001c*/ 	.word	0xfffffffc


//--------------------- .text.triton_poi_fused_add_convolution_hardtanh_backward_12 --------------------------
	.section	.text.triton_poi_fused_add_convolution_hardtanh_backward_12,"ax",@progbits
	.align	128
        .global         triton_poi_fused_add_convolution_hardtanh_backward_12
        .type           triton_poi_fused_add_convolution_hardtanh_backward_12,@function
        .size           triton_poi_fused_add_convolution_hardtanh_backward_12,(.L_x_1 - triton_poi_fused_add_convolution_hardtanh_backward_12)
        .other          triton_poi_fused_add_convolution_hardtanh_backward_12,@"STO_CUDA_ENTRY STV_DEFAULT"
triton_poi_fused_add_convolution_hardtanh_backward_12:
.text.triton_poi_fused_add_convolution_hardtanh_backward_12:
[----:B------:R-:W0:Y:S02]  /*0000*/  LDC R1, c[0x0][0x28] ;  /* 0x00000a00ff017b82 */ /* 0x000e240000000800 */
[----:B------:R-:W1:Y:S01]  /*0010*/  S2R R0, SR_TID.X ;  /* 0x0000000000007919 */ /* 0x000e620000002100 */
[----:B------:R-:W2:Y:S01]  /*0020*/  LDC.64 R8, c[0x0][0x218] ;  /* 0x00008600ff087b82 */ /* 0x000ea20000000a00 */
[----:B------:R-:W-:Y:S01]  /*0030*/  ULDC.64 UR4, c[0x0][0x208] ;  /* 0x0000820000047ab9 */ /* 0x000fe20000000a00 */
[----:B------:R-:W3:Y:S06]  /*0040*/  S2R R3, SR_CTAID.X ;  /* 0x0000000000037919 */ /* 0x000eec0000002500 */
[----:B------:R-:W4:Y:S01]  /*0050*/  LDC.64 R16, c[0x0][0x210] ;  /* 0x00008400ff107b82 */ /* 0x000f220000000a00 */
[----:B------:R-:W-:-:S02]  /*0060*/  CS2R R12, SRZ ;  /* 0x00000000000c7805 */ /* 0x000fc4000001ff00 */
[----:B------:R-:W-:Y:S01]  /*0070*/  CS2R R14, SRZ ;  /* 0x00000000000e7805 */ /* 0x000fe2000001ff00 */
[----:B------:R-:W-:Y:S01]  /*0080*/  ULDC.64 UR6, c[0x0][0x228] ;  /* 0x00008a0000067ab9 */ /* 0x000fe20000000a00 */
[----:B-1----:R-:W-:Y:S01]  /*0090*/  IMAD.SHL.U32 R0, R0, 0x4, RZ ;  /* 0x0000000400007824 */ /* 0x002fe200078e00ff */
[----:B---3--:R-:W-:-:S04]  /*00a0*/  SHF.R.S32.HI R5, RZ, 0x16, R3 ;  /* 0x00000016ff057819 */ /* 0x008fc80000011403 */
[----:B------:R-:W-:Y:S02]  /*00b0*/  LOP3.LUT R0, R0, 0x1fc, RZ, 0xc0, !PT ;  /* 0x000001fc00007812 */ /* 0x000fe400078ec0ff */
[----:B------:R-:W-:-:S03]  /*00c0*/  SGXT R5, R5, 0x1 ;  /* 0x000000010505781a */ /* 0x000fc60000000200 */
[----:B------:R-:W-:Y:S02]  /*00d0*/  IMAD R0, R3, 0x200, R0 ;  /* 0x0000020003007824 */ /* 0x000fe400078e0200 */
[----:B------:R-:W1:Y:S02]  /*00e0*/  LDC.64 R2, c[0x0][0x220] ;  /* 0x00008800ff027b82 */ /* 0x000e640000000a00 */
[C---:B----4-:R-:W-:Y:S01]  /*00f0*/  IMAD.WIDE R16, R0.reuse, 0x4, R16 ;  /* 0x0000000400107825 */ /* 0x050fe200078e0210 */
[----:B------:R-:W-:Y:S02]  /*0100*/  LEA.HI R6, R5, R0, RZ, 0x6 ;  /* 0x0000000005067211 */ /* 0x000fe400078f30ff */
[----:B------:R-:W-:Y:S02]  /*0110*/  CS2R R4, SRZ ;  /* 0x0000000000047805 */ /* 0x000fe4000001ff00 */
[----:B------:R-:W-:Y:S02]  /*0120*/  ISETP.GE.AND P4, PT, R0, 0xe100, PT ;  /* 0x0000e1000000780c */ /* 0x000fe40003f86270 */
[----:B------:R-:W-:-:S02]  /*0130*/  LOP3.LUT R11, R6, 0xffffffc0, RZ, 0xc0, !PT ;  /* 0xffffffc0060b7812 */ /* 0x000fc400078ec0ff */
[----:B------:R-:W-:-:S03]  /*0140*/  CS2R R6, SRZ ;  /* 0x0000000000067805 */ /* 0x000fc6000001ff00 */
[----:B------:R-:W-:-:S04]  /*0150*/  IMAD.IADD R11, R0, 0x1, -R11 ;  /* 0x00000001000b7824 */ /* 0x000fc800078e0a0b */
[----:B--2---:R-:W-:Y:S01]  /*0160*/  IMAD.WIDE R18, R11, 0x4, R8 ;  /* 0x000000040b127825 */ /* 0x004fe200078e0208 */
[----:B------:R-:W-:Y:S02]  /*0170*/  CS2R R8, SRZ ;  /* 0x0000000000087805 */ /* 0x000fe4000001ff00 */
[----:B------:R-:W-:Y:S01]  /*0180*/  CS2R R10, SRZ ;  /* 0x00000000000a7805 */ /* 0x000fe2000001ff00 */
[----:B------:R-:W2:Y:S01]  /*0190*/  @!P4 LDG.E.128 R4, desc[UR4][R16.64] ;  /* 0x000000041004c981 */ /* 0x000ea2000c1e1d00 */
[----:B-1----:R-:W-:-:S04]  /*01a0*/  IMAD.WIDE R2, R0, 0x4, R2 ;  /* 0x0000000400027825 */ /* 0x002fc800078e0202 */
[----:B------:R-:W2:Y:S04]  /*01b0*/  @!P4 LDG.E.EL.128 R8, desc[UR4][R18.64] ;  /* 0x000000041208c981 */ /* 0x000ea8000c2e1d00 */
[----:B------:R-:W3:Y:S01]  /*01c0*/  @!P4 LDG.E.128 R12, desc[UR4][R2.64] ;  /* 0x00000004020cc981 */ /* 0x000ee2000c1e1d00 */
[----:B--2---:R-:W-:Y:S01]  /*01d0*/  FADD R16, R11, R7 ;  /* 0x000000070b107221 */ /* 0x004fe20000000000 */
[----:B------:R-:W-:Y:S01]  /*01e0*/  FADD R7, R10, R6 ;  /* 0x000000060a077221 */ /* 0x000fe20000000000 */
[----:B------:R-:W-:Y:S01]  /*01f0*/  FADD R6, R9, R5 ;  /* 0x0000000509067221 */ /* 0x000fe20000000000 */
[----:B------:R-:W-:Y:S01]  /*0200*/  FADD R5, R8, R4 ;  /* 0x0000000408057221 */ /* 0x000fe20000000000 */
[----:B---3--:R-:W-:Y:S01]  /*0210*/  FADD R15, R16, R15 ;  /* 0x0000000f100f7221 */ /* 0x008fe20000000000 */
[----:B------:R-:W-:Y:S01]  /*0220*/  FADD R7, R7, R14 ;  /* 0x0000000e07077221 */ /* 0x000fe20000000000 */
[----:B------:R-:W-:Y:S01]  /*0230*/  FADD R6, R6, R13 ;  /* 0x0000000d06067221 */ /* 0x000fe20000000000 */
[----:B------:R-:W-:-:S02]  /*0240*/  FADD R5, R5, R12 ;  /* 0x0000000c05057221 */ /* 0x000fc40000000000 */
[----:B------:R-:W-:Y:S02]  /*0250*/  FSETP.GE.AND P2, PT, R15, 6, PT ;  /* 0x40c000000f00780b */ /* 0x000fe40003f46000 */
[----:B------:R-:W-:Y:S02]  /*0260*/  FSETP.GE.AND P3, PT, R7, 6, PT ;  /* 0x40c000000700780b */ /* 0x000fe40003f66000 */
[----:B------:R-:W-:Y:S02]  /*0270*/  FSETP.GE.AND P0, PT, R6, 6, PT ;  /* 0x40c000000600780b */ /* 0x000fe40003f06000 */
[----:B------:R-:W-:Y:S02]  /*0280*/  FSETP.GE.AND P1, PT, R5, 6, PT ;  /* 0x40c000000500780b */ /* 0x000fe40003f26000 */
[----:B------:R-:W-:Y:S02]  /*0290*/  FSETP.LE.OR P2, PT, R15, RZ, P2 ;  /* 0x000000ff0f00720b */ /* 0x000fe40001743400 */
[----:B------:R-:W-:-:S02]  /*02a0*/  FSETP.LE.OR P3, PT, R7, RZ, P3 ;  /* 0x000000ff0700720b */ /* 0x000fc40001f63400 */
[----:B------:R-:W-:Y:S02]  /*02b0*/  FSETP.LE.OR P0, PT, R6, RZ, P0 ;  /* 0x000000ff0600720b */ /* 0x000fe40000703400 */
[----:B------:R-:W-:Y:S02]  /*02c0*/  FSETP.LE.OR P1, PT, R5, RZ, P1 ;  /* 0x000000ff0500720b */ /* 0x000fe40000f23400 */
[----:B------:R-:W-:Y:S02]  /*02d0*/  SEL R2, RZ, 0x1, !P2 ;  /* 0x00000001ff027807 */ /* 0x000fe40005000000 */
[----:B------:R-:W-:Y:S02]  /*02e0*/  SEL R3, RZ, 0x1, !P3 ;  /* 0x00000001ff037807 */ /* 0x000fe40005800000 */
[----:B------:R-:W-:Y:S02]  /*02f0*/  SEL R5, RZ, 0x1, !P0 ;  /* 0x00000001ff057807 */ /* 0x000fe40004000000 */
[----:B------:R-:W-:-:S02]  /*0300*/  SEL R6, RZ, 0x1, !P1 ;  /* 0x00000001ff067807 */ /* 0x000fc40004800000 */
[----:B------:R-:W-:Y:S02]  /*0310*/  PRMT R4, R3, 0x3340, R2 ;  /* 0x0000334003047816 */ /* 0x000fe40000000002 */
[----:B------:R-:W-:Y:S02]  /*0320*/  IADD3 R2, P0, R0, UR6, RZ ;  /* 0x0000000600027c10 */ /* 0x000fe4000ff1e0ff */
[----:B------:R-:W-:Y:S02]  /*0330*/  PRMT R5, R6, 0x3340, R5 ;  /* 0x0000334006057816 */ /* 0x000fe40000000005 */
[----:B------:R-:W-:Y:S02]  /*0340*/  LEA.HI.X.SX32 R3, R0, UR7, 0x1, P0 ;  /* 0x0000000700037c11 */ /* 0x000fe400080f0eff */
[----:B------:R-:W-:Y:S01]  /*0350*/  PRMT R5, R5, 0x5410, R4 ;  /* 0x0000541005057816 */ /* 0x000fe20000000004 */
[----:B------:R-:W-:Y:S06]  /*0360*/  @P4 EXIT ;  /* 0x000000000000494d */ /* 0x000fec0003800000 */
[----:B------:R-:W-:Y:S01]  /*0370*/  STG.E desc[UR4][R2.64], R5 ;  /* 0x0000000502007986 */ /* 0x000fe2000c101904 */
[----:B------:R-:W-:Y:S05]  /*0380*/  EXIT ;  /* 0x000000000000794d */ /* 0x000fea0003800000 */
.L_x_0:
[----:B------:R-:W-:-:S00]  /*0390*/  BRA `(.L_x_0) ;  /* 0xfffffffc00fc7947 */ /* 0x000fc0000383ffff */
[----:B------:R-:W-:-:S00]  /*03a0*/  NOP ;  /* 0x0000000000007918 */ /* 0x000fc00000000000 */
        /* <DEDUP_REMOVED lines=13> */
.L_x_1:


//--------------------- .nv.constant0.triton_poi_fused_add_convolution_hardtanh_backward_12 --------------------------
	.section	.nv.constant0.triton_poi_fused_add_convolution_hardtanh_backward_12,"a",@progbits
	.sectionflags	@""
	.align	4
.nv.constant0.triton_poi_fused_add_convolution_hardtanh_backward_12:
	.zero		564
